//
// Generated by NVIDIA NVVM Compiler
//
// Compiler Build ID: CL-36424714
// Cuda compilation tools, release 13.0, V13.0.88
// Based on NVVM 20.0.0
//

.version 9.0
.target sm_100
.address_size 64

	// .globl	_Z9normalizePhPf

.visible .entry _Z9normalizePhPf(
	.param .u64 .ptr .align 1 _Z9normalizePhPf_param_0,
	.param .u64 .ptr .align 1 _Z9normalizePhPf_param_1
)
{
	.reg .pred 	%p<2>;
	.reg .b16 	%rs<2>;
	.reg .b32 	%r<5>;
	.reg .b32 	%f<3>;
	.reg .b64 	%rd<9>;

	ld.param.u64 	%rd1, [_Z9normalizePhPf_param_0];
	ld.param.u64 	%rd2, [_Z9normalizePhPf_param_1];
	mov.u32 	%r2, %ctaid.x;
	mov.u32 	%r3, %ntid.x;
	mov.u32 	%r4, %tid.x;
	mad.lo.s32 	%r1, %r2, %r3, %r4;
	setp.gt.s32 	%p1, %r1, 783;
	@%p1 bra 	$L__BB0_2;
	cvta.to.global.u64 	%rd3, %rd1;
	cvta.to.global.u64 	%rd4, %rd2;
	cvt.s64.s32 	%rd5, %r1;
	add.s64 	%rd6, %rd3, %rd5;
	ld.global.u8 	%rs1, [%rd6];
	cvt.rn.f32.u16 	%f1, %rs1;
	div.rn.f32 	%f2, %f1, 0f437F0000;
	mul.wide.s32 	%rd7, %r1, 4;
	add.s64 	%rd8, %rd4, %rd7;
	st.global.f32 	[%rd8], %f2;
$L__BB0_2:
	ret;

}


// ===== COMPILED SASS (sm_100) =====

	.target	sm_100

	.elftype	@"ET_EXEC"


//--------------------- .note.nv.tkinfo           --------------------------
	.section	.note.nv.tkinfo,"",@"SHT_NOTE"
	.sectionflags	@"SHF_NOTE_NV_TKINFO"
	.tkinfo
        /*0018*/ 	.word	0x00000002
        /*0030*/ 	.string	""
        /*0030*/ 	.string	"ptxas"
        /*0030*/ 	.string	"Cuda compilation tools, release 13.0, V13.0.88"
        /*0030*/ 	.string	"Build cuda_13.0.r13.0/compiler.36424714_0"
        /*0030*/ 	.string	"-arch sm_100 -m 64 "



//--------------------- .note.nv.cuinfo           --------------------------
	.section	.note.nv.cuinfo,"",@"SHT_NOTE"
	.sectionflags	@"SHF_NOTE_NV_CUINFO"
        /*0018*/ 	.short	0x0002
        /*001a*/ 	.short	0x0064
        /*001c*/ 	.short	0x0082
	.zero		2


//--------------------- .nv.info                  --------------------------
	.section	.nv.info,"",@"SHT_CUDA_INFO"
	.align	4


	//----- nvinfo : EIATTR_REGCOUNT
	.align		4
        /*0000*/ 	.byte	0x04, 0x2f
        /*0002*/ 	.short	(.L_1 - .L_0)
	.align		4
.L_0:
        /*0004*/ 	.word	index@(_Z9normalizePhPf)
        /*0008*/ 	.word	0x0000000d


	//----- nvinfo : EIATTR_FRAME_SIZE
	.align		4
.L_1:
        /*000c*/ 	.byte	0x04, 0x11
        /*000e*/ 	.short	(.L_3 - .L_2)
	.align		4
.L_2:
        /*0010*/ 	.word	index@($__internal_0_$__cuda_sm3x_div_rn_noftz_f32_slowpath)
        /*0014*/ 	.word	0x00000000


	//----- nvinfo : EIATTR_FRAME_SIZE
	.align		4
.L_3:
        /*0018*/ 	.byte	0x04, 0x11
        /*001a*/ 	.short	(.L_5 - .L_4)
	.align		4
.L_4:
        /*001c*/ 	.word	index@(_Z9normalizePhPf)
        /*0020*/ 	.word	0x00000000


	//----- nvinfo : EIATTR_MIN_STACK_SIZE
	.align		4
.L_5:
        /*0024*/ 	.byte	0x04, 0x12
        /*0026*/ 	.short	(.L_7 - .L_6)
	.align		4
.L_6:
        /*0028*/ 	.word	index@(_Z9normalizePhPf)
        /*002c*/ 	.word	0x00000000
.L_7:


//--------------------- .nv.compat                --------------------------
	.section	.nv.compat,"",@"SHT_CUDA_COMPAT_INFO"
	.align	4
        /*0000*/ 	.byte	0x02, 0x09, 0x00, 0x00, 0x02, 0x02, 0x01, 0x00, 0x02, 0x05, 0x05, 0x00, 0x03, 0x07, 0x01, 0x01
        /*0010*/ 	.byte	0x02, 0x03, 0x00, 0x00, 0x02, 0x06, 0x01, 0x00, 0x04, 0x0b, 0x08, 0x00, 0x01, 0x00, 0x00, 0x00
        /*0020*/ 	.byte	0x00, 0x00, 0x00, 0x00


//--------------------- .nv.info._Z9normalizePhPf --------------------------
	.section	.nv.info._Z9normalizePhPf,"",@"SHT_CUDA_INFO"
	.sectionflags	@""
	.align	4


	//----- nvinfo : EIATTR_CUDA_API_VERSION
	.align		4
        /*0000*/ 	.byte	0x04, 0x37
        /*0002*/ 	.short	(.L_9 - .L_8)
.L_8:
        /*0004*/ 	.word	0x00000082


	//----- nvinfo : EIATTR_KPARAM_INFO
	.align		4
.L_9:
        /*0008*/ 	.byte	0x04, 0x17
        /*000a*/ 	.short	(.L_11 - .L_10)
.L_10:
        /*000c*/ 	.word	0x00000000
        /*0010*/ 	.short	0x0001
        /*0012*/ 	.short	0x0008
        /*0014*/ 	.byte	0x00, 0xf5, 0x21, 0x00


	//----- nvinfo : EIATTR_KPARAM_INFO
	.align		4
.L_11:
        /*0018*/ 	.byte	0x04, 0x17
        /*001a*/ 	.short	(.L_13 - .L_12)
.L_12:
        /*001c*/ 	.word	0x00000000
        /*0020*/ 	.short	0x0000
        /*0022*/ 	.short	0x0000
        /*0024*/ 	.byte	0x00, 0xf5, 0x21, 0x00


	//----- nvinfo : EIATTR_SPARSE_MMA_MASK
	.align		4
.L_13:
        /*0028*/ 	.byte	0x03, 0x50
        /*002a*/ 	.short	0x0000


	//----- nvinfo : EIATTR_MAXREG_COUNT
	.align		4
        /*002c*/ 	.byte	0x03, 0x1b
        /*002e*/ 	.short	0x00ff


	//----- nvinfo : EIATTR_MERCURY_ISA_VERSION
	.align		4
        /*0030*/ 	.byte	0x03, 0x5f
        /*0032*/ 	.short	0x0101


	//----- nvinfo : EIATTR_VRC_CTA_INIT_COUNT
	.align		4
        /*0034*/ 	.byte	0x02, 0x4a
	.zero		1
	.zero		1


	//----- nvinfo : EIATTR_EXIT_INSTR_OFFSETS
	.align		4
        /*0038*/ 	.byte	0x04, 0x1c
        /*003a*/ 	.short	(.L_15 - .L_14)


	//   ....[0]....
.L_14:
        /*003c*/ 	.word	0x00000060


	//   ....[1]....
        /*0040*/ 	.word	0x000001d0


	//----- nvinfo : EIATTR_CRS_STACK_SIZE
	.align		4
.L_15:
        /*0044*/ 	.byte	0x04, 0x1e
        /*0046*/ 	.short	(.L_17 - .L_16)
.L_16:
        /*0048*/ 	.word	0x00000000


	//----- nvinfo : EIATTR_CBANK_PARAM_SIZE
	.align		4
.L_17:
        /*004c*/ 	.byte	0x03, 0x19
        /*004e*/ 	.short	0x0010


	//----- nvinfo : EIATTR_PARAM_CBANK
	.align		4
        /*0050*/ 	.byte	0x04, 0x0a
        /*0052*/ 	.short	(.L_19 - .L_18)
	.align		4
.L_18:
        /*0054*/ 	.word	index@(.nv.constant0._Z9normalizePhPf)
        /*0058*/ 	.short	0x0380
        /*005a*/ 	.short	0x0010


	//----- nvinfo : EIATTR_SW_WAR
	.align		4
.L_19:
        /*005c*/ 	.byte	0x04, 0x36
        /*005e*/ 	.short	(.L_21 - .L_20)
.L_20:
        /*0060*/ 	.word	0x00000008
.L_21:


//--------------------- .nv.callgraph             --------------------------
	.section	.nv.callgraph,"",@"SHT_CUDA_CALLGRAPH"
	.align	4
	.sectionentsize	8
	.align		4
        /*0000*/ 	.word	0x00000000
	.align		4
        /*0004*/ 	.word	0xffffffff
	.align		4
        /*0008*/ 	.word	0x00000000
	.align		4
        /*000c*/ 	.word	0xfffffffe
	.align		4
        /*0010*/ 	.word	0x00000000
	.align		4
        /*0014*/ 	.word	0xfffffffd
	.align		4
        /*0018*/ 	.word	0x00000000
	.align		4
        /*001c*/ 	.word	0xfffffffc


//--------------------- .text._Z9normalizePhPf    --------------------------
	.section	.text._Z9normalizePhPf,"ax",@progbits
	.align	128
        .global         _Z9normalizePhPf
        .type           _Z9normalizePhPf,@function
        .size           _Z9normalizePhPf,(.L_x_15 - _Z9normalizePhPf)
        .other          _Z9normalizePhPf,@"STO_CUDA_ENTRY STV_DEFAULT"
_Z9normalizePhPf:
.text._Z9normalizePhPf:
[----:B------:R-:W-:Y:S01]  /*0000*/  LDC R1, c[0x0][0x37c] ;  /* 0x0000df00ff017b82 */ /* 0x000fe20000000800 */
[----:B------:R-:W0:Y:S07]  /*0010*/  S2R R3, SR_TID.X ;  /* 0x0000000000037919 */ /* 0x000e2e0000002100 */
[----:B------:R-:W0:Y:S08]  /*0020*/  S2UR UR4, SR_CTAID.X ;  /* 0x00000000000479c3 */ /* 0x000e300000002500 */
[----:B------:R-:W0:Y:S02]  /*0030*/  LDC R2, c[0x0][0x360] ;  /* 0x0000d800ff027b82 */ /* 0x000e240000000800 */
[----:B0-----:R-:W-:-:S05]  /*0040*/  IMAD R2, R2, UR4, R3 ;  /* 0x0000000402027c24 */ /* 0x001fca000f8e0203 */
[----:B------:R-:W-:-:S13]  /*0050*/  ISETP.GT.AND P0, PT, R2, 0x30f, PT ;  /* 0x0000030f0200780c */ /* 0x000fda0003f04270 */
[----:B------:R-:W-:Y:S05]  /*0060*/  @P0 EXIT ;  /* 0x000000000000094d */ /* 0x000fea0003800000 */
[----:B------:R-:W0:Y:S01]  /*0070*/  LDCU.64 UR4, c[0x0][0x380] ;  /* 0x00007000ff0477ac */ /* 0x000e220008000a00 */
[----:B------:R-:W1:Y:S01]  /*0080*/  LDCU.64 UR6, c[0x0][0x358] ;  /* 0x00006b00ff0677ac */ /* 0x000e620008000a00 */
[----:B0-----:R-:W-:-:S04]  /*0090*/  IADD3 R4, P0, PT, R2, UR4, RZ ;  /* 0x0000000402047c10 */ /* 0x001fc8000ff1e0ff */
[----:B------:R-:W-:-:S05]  /*00a0*/  LEA.HI.X.SX32 R5, R2, UR5, 0x1, P0 ;  /* 0x0000000502057c11 */ /* 0x000fca00080f0eff */
[----:B-1----:R-:W2:Y:S01]  /*00b0*/  LDG.E.U8 R0, desc[UR6][R4.64] ;  /* 0x0000000604007981 */ /* 0x002ea2000c1e1100 */
[----:B------:R-:W-:Y:S01]  /*00c0*/  IMAD.MOV.U32 R6, RZ, RZ, 0x3b808081 ;  /* 0x3b808081ff067424 */ /* 0x000fe200078e00ff */
[----:B------:R-:W-:Y:S01]  /*00d0*/  BSSY.RECONVERGENT B1, `(.L_x_0) ;  /* 0x000000c000017945 */ /* 0x000fe20003800200 */
[----:B------:R-:W-:-:S04]  /*00e0*/  IMAD.MOV.U32 R3, RZ, RZ, 0x437f0000 ;  /* 0x437f0000ff037424 */ /* 0x000fc800078e00ff */
[----:B------:R-:W-:-:S04]  /*00f0*/  FFMA R3, R6, -R3, 1 ;  /* 0x3f80000006037423 */ /* 0x000fc80000000803 */
[----:B------:R-:W-:Y:S01]  /*0100*/  FFMA R3, R3, R6, 0.0039215688593685626984 ;  /* 0x3b80808103037423 */ /* 0x000fe20000000006 */
[----:B--2---:R-:W-:-:S04]  /*0110*/  I2FP.F32.U32 R0, R0 ;  /* 0x0000000000007245 */ /* 0x004fc80000201000 */
[----:B------:R-:W0:Y:S01]  /*0120*/  FCHK P0, R0, 255 ;  /* 0x437f000000007902 */ /* 0x000e220000000000 */
[----:B------:R-:W-:-:S04]  /*0130*/  FFMA R6, R0, R3, RZ ;  /* 0x0000000300067223 */ /* 0x000fc800000000ff */
[----:B------:R-:W-:-:S04]  /*0140*/  FFMA R7, R6, -255, R0 ;  /* 0xc37f000006077823 */ /* 0x000fc80000000000 */
[----:B------:R-:W-:Y:S01]  /*0150*/  FFMA R7, R3, R7, R6 ;  /* 0x0000000703077223 */ /* 0x000fe20000000006 */
[----:B0-----:R-:W-:Y:S06]  /*0160*/  @!P0 BRA `(.L_x_1) ;  /* 0x0000000000088947 */ /* 0x001fec0003800000 */
[----:B------:R-:W-:-:S07]  /*0170*/  MOV R4, 0x190 ;  /* 0x0000019000047802 */ /* 0x000fce0000000f00 */
[----:B------:R-:W-:Y:S05]  /*0180*/  CALL.REL.NOINC `($__internal_0_$__cuda_sm3x_div_rn_noftz_f32_slowpath) ;  /* 0x0000000000147944 */ /* 0x000fea0003c00000 */
.L_x_1:
[----:B------:R-:W-:Y:S05]  /*0190*/  BSYNC.RECONVERGENT B1 ;  /* 0x0000000000017941 */ /* 0x000fea0003800200 */
.L_x_0:
[----:B------:R-:W0:Y:S02]  /*01a0*/  LDC.64 R4, c[0x0][0x388] ;  /* 0x0000e200ff047b82 */ /* 0x000e240000000a00 */
[----:B0-----:R-:W-:-:S05]  /*01b0*/  IMAD.WIDE R2, R2, 0x4, R4 ;  /* 0x0000000402027825 */ /* 0x001fca00078e0204 */
[----:B------:R-:W-:Y:S01]  /*01c0*/  STG.E desc[UR6][R2.64], R7 ;  /* 0x0000000702007986 */ /* 0x000fe2000c101906 */
[----:B------:R-:W-:Y:S05]  /*01d0*/  EXIT ;  /* 0x000000000000794d */ /* 0x000fea0003800000 */
        .weak           $__internal_0_$__cuda_sm3x_div_rn_noftz_f32_slowpath
        .type           $__internal_0_$__cuda_sm3x_div_rn_noftz_f32_slowpath,@function
        .size           $__internal_0_$__cuda_sm3x_div_rn_noftz_f32_slowpath,(.L_x_15 - $__internal_0_$__cuda_sm3x_div_rn_noftz_f32_slowpath)
$__internal_0_$__cuda_sm3x_div_rn_noftz_f32_slowpath:
[--C-:B------:R-:W-:Y:S01]  /*01e0*/  SHF.R.U32.HI R3, RZ, 0x17, R0.reuse ;  /* 0x00000017ff037819 */ /* 0x100fe20000011600 */
[----:B------:R-:W-:Y:S04]  /*01f0*/  BSSY.RECONVERGENT B0, `(.L_x_2) ;  /* 0x000005c000007945 */ /* 0x000fe80003800200 */
[----:B------:R-:W-:Y:S01]  /*0200*/  BSSY.RELIABLE B2, `(.L_x_3) ;  /* 0x000001a000027945 */ /* 0x000fe20003800100 */
[----:B------:R-:W-:Y:S01]  /*0210*/  IMAD.MOV.U32 R5, RZ, RZ, R0 ;  /* 0x000000ffff057224 */ /* 0x000fe200078e0000 */
[----:B------:R-:W-:-:S05]  /*0220*/  LOP3.LUT R3, R3, 0xff, RZ, 0xc0, !PT ;  /* 0x000000ff03037812 */ /* 0x000fca00078ec0ff */
[----:B------:R-:W-:-:S05]  /*0230*/  VIADD R7, R3, 0xffffffff ;  /* 0xffffffff03077836 */ /* 0x000fca0000000000 */
[----:B------:R-:W-:-:S13]  /*0240*/  ISETP.GT.U32.OR P0, PT, R7, 0xfd, !PT ;  /* 0x000000fd0700780c */ /* 0x000fda0007f04470 */
[----:B------:R-:W-:Y:S01]  /*0250*/  @!P0 IMAD.MOV.U32 R6, RZ, RZ, RZ ;  /* 0x000000ffff068224 */ /* 0x000fe200078e00ff */
[----:B------:R-:W-:Y:S06]  /*0260*/  @!P0 BRA `(.L_x_4) ;  /* 0x00000000004c8947 */ /* 0x000fec0003800000 */
[----:B------:R-:W-:-:S13]  /*0270*/  FSETP.GTU.FTZ.AND P0, PT, |R0|, +INF , PT ;  /* 0x7f8000000000780b */ /* 0x000fda0003f1c200 */
[----:B------:R-:W-:Y:S05]  /*0280*/  @P0 BREAK.RELIABLE B2 ;  /* 0x0000000000020942 */ /* 0x000fea0003800100 */
[----:B------:R-:W-:Y:S05]  /*0290*/  @P0 BRA `(.L_x_5) ;  /* 0x0000000400400947 */ /* 0x000fea0003800000 */
[----:B------:R-:W-:-:S05]  /*02a0*/  IMAD.MOV.U32 R6, RZ, RZ, 0x437f0000 ;  /* 0x437f0000ff067424 */ /* 0x000fca00078e00ff */
[----:B------:R-:W-:-:S13]  /*02b0*/  LOP3.LUT P0, RZ, R6, 0x7fffffff, R5, 0xc8, !PT ;  /* 0x7fffffff06ff7812 */ /* 0x000fda000780c805 */
[----:B------:R-:W-:Y:S05]  /*02c0*/  @!P0 BREAK.RELIABLE B2 ;  /* 0x0000000000028942 */ /* 0x000fea0003800100 */
[----:B------:R-:W-:Y:S05]  /*02d0*/  @!P0 BRA `(.L_x_6) ;  /* 0x0000000400288947 */ /* 0x000fea0003800000 */
[----:B------:R-:W-:-:S13]  /*02e0*/  LOP3.LUT P0, RZ, R5, 0x7fffffff, RZ, 0xc0, !PT ;  /* 0x7fffffff05ff7812 */ /* 0x000fda000780c0ff */
[----:B------:R-:W-:Y:S05]  /*02f0*/  @!P0 BREAK.RELIABLE B2 ;  /* 0x0000000000028942 */ /* 0x000fea0003800100 */
[----:B------:R-:W-:Y:S05]  /*0300*/  @!P0 BRA `(.L_x_7) ;  /* 0x0000000400148947 */ /* 0x000fea0003800000 */
[----:B------:R-:W-:Y:S02]  /*0310*/  FSETP.NEU.FTZ.AND P0, PT, |R0|, +INF , PT ;  /* 0x7f8000000000780b */ /* 0x000fe40003f1d200 */
[----:B------:R-:W-:-:S04]  /*0320*/  LOP3.LUT P1, RZ, R6, 0x7fffffff, RZ, 0xc0, !PT ;  /* 0x7fffffff06ff7812 */ /* 0x000fc8000782c0ff */
[----:B------:R-:W-:-:S13]  /*0330*/  PLOP3.LUT P0, PT, P0, P1, PT, 0x2f, 0xf2 ;  /* 0x0000000000f2781c */ /* 0x000fda0000702577 */
[----:B------:R-:W-:Y:S05]  /*0340*/  @P0 BREAK.RELIABLE B2 ;  /* 0x0000000000020942 */ /* 0x000fea0003800100 */
[----:B------:R-:W-:Y:S05]  /*0350*/  @P0 BRA `(.L_x_8) ;  /* 0x0000000000f40947 */ /* 0x000fea0003800000 */
[----:B------:R-:W-:-:S13]  /*0360*/  ISETP.GE.AND P0, PT, R7, RZ, PT ;  /* 0x000000ff0700720c */ /* 0x000fda0003f06270 */
[----:B------:R-:W-:Y:S02]  /*0370*/  @P0 IMAD.MOV.U32 R6, RZ, RZ, RZ ;  /* 0x000000ffff060224 */ /* 0x000fe400078e00ff */
[----:B------:R-:W-:Y:S01]  /*0380*/  @!P0 FFMA R5, R0, 1.84467440737095516160e+19, RZ ;  /* 0x5f80000000058823 */ /* 0x000fe200000000ff */
[----:B------:R-:W-:-:S07]  /*0390*/  @!P0 IMAD.MOV.U32 R6, RZ, RZ, -0x40 ;  /* 0xffffffc0ff068424 */ /* 0x000fce00078e00ff */
.L_x_4:
[----:B------:R-:W-:Y:S05]  /*03a0*/  BSYNC.RELIABLE B2 ;  /* 0x0000000000027941 */ /* 0x000fea0003800100 */
.L_x_3:
[----:B------:R-:W-:Y:S01]  /*03b0*/  UMOV UR4, 0x437f0000 ;  /* 0x437f000000047882 */ /* 0x000fe20000000000 */
[----:B------:R-:W-:Y:S01]  /*03c0*/  VIADD R3, R3, 0xffffff81 ;  /* 0xffffff8103037836 */ /* 0x000fe20000000000 */
[----:B------:R-:W-:Y:S01]  /*03d0*/  UIADD3 UR4, UPT, UPT, UR4, -0x3800000, URZ ;  /* 0xfc80000004047890 */ /* 0x000fe2000fffe0ff */
[----:B------:R-:W-:Y:S02]  /*03e0*/  BSSY.RECONVERGENT B2, `(.L_x_9) ;  /* 0x0000033000027945 */ /* 0x000fe40003800200 */
[----:B------:R-:W-:Y:S01]  /*03f0*/  IMAD R0, R3, -0x800000, R5 ;  /* 0xff80000003007824 */ /* 0x000fe200078e0205 */
[----:B------:R-:W-:Y:S02]  /*0400*/  IADD3 R6, PT, PT, R6, -0x7, R3 ;  /* 0xfffffff906067810 */ /* 0x000fe40007ffe003 */
[----:B------:R-:W-:-:S03]  /*0410*/  FADD.FTZ R9, -RZ, -UR4 ;  /* 0x80000004ff097e21 */ /* 0x000fc60008010100 */
[----:B------:R-:W0:Y:S02]  /*0420*/  MUFU.RCP R7, UR4 ;  /* 0x0000000400077d08 */ /* 0x000e240008001000 */
[----:B0-----:R-:W-:-:S04]  /*0430*/  FFMA R8, R7, R9, 1 ;  /* 0x3f80000007087423 */ /* 0x001fc80000000009 */
[----:B------:R-:W-:-:S04]  /*0440*/  FFMA R7, R7, R8, R7 ;  /* 0x0000000807077223 */ /* 0x000fc80000000007 */
[----:B------:R-:W-:-:S04]  /*0450*/  FFMA R8, R0, R7, RZ ;  /* 0x0000000700087223 */ /* 0x000fc800000000ff */
[----:B------:R-:W-:-:S04]  /*0460*/  FFMA R5, R9, R8, R0 ;  /* 0x0000000809057223 */ /* 0x000fc80000000000 */
[----:B------:R-:W-:-:S04]  /*0470*/  FFMA R8, R7, R5, R8 ;  /* 0x0000000507087223 */ /* 0x000fc80000000008 */
[----:B------:R-:W-:-:S04]  /*0480*/  FFMA R9, R9, R8, R0 ;  /* 0x0000000809097223 */ /* 0x000fc80000000000 */
[----:B------:R-:W-:-:S05]  /*0490*/  FFMA R5, R7, R9, R8 ;  /* 0x0000000907057223 */ /* 0x000fca0000000008 */
[----:B------:R-:W-:-:S04]  /*04a0*/  SHF.R.U32.HI R0, RZ, 0x17, R5 ;  /* 0x00000017ff007819 */ /* 0x000fc80000011605 */
[----:B------:R-:W-:-:S05]  /*04b0*/  LOP3.LUT R0, R0, 0xff, RZ, 0xc0, !PT ;  /* 0x000000ff00007812 */ /* 0x000fca00078ec0ff */
[----:B------:R-:W-:-:S04]  /*04c0*/  IMAD.IADD R10, R0, 0x1, R6 ;  /* 0x00000001000a7824 */ /* 0x000fc800078e0206 */
[----:B------:R-:W-:-:S05]  /*04d0*/  VIADD R0, R10, 0xffffffff ;  /* 0xffffffff0a007836 */ /* 0x000fca0000000000 */
[----:B------:R-:W-:-:S13]  /*04e0*/  ISETP.GE.U32.AND P0, PT, R0, 0xfe, PT ;  /* 0x000000fe0000780c */ /* 0x000fda0003f06070 */
[----:B------:R-:W-:Y:S05]  /*04f0*/  @!P0 BRA `(.L_x_10) ;  /* 0x0000000000808947 */ /* 0x000fea0003800000 */
[----:B------:R-:W-:-:S13]  /*0500*/  ISETP.GT.AND P0, PT, R10, 0xfe, PT ;  /* 0x000000fe0a00780c */ /* 0x000fda0003f04270 */
[----:B------:R-:W-:Y:S05]  /*0510*/  @P0 BRA `(.L_x_11) ;  /* 0x00000000006c0947 */ /* 0x000fea0003800000 */
[----:B------:R-:W-:-:S13]  /*0520*/  ISETP.GE.AND P0, PT, R10, 0x1, PT ;  /* 0x000000010a00780c */ /* 0x000fda0003f06270 */
[----:B------:R-:W-:Y:S05]  /*0530*/  @P0 BRA `(.L_x_12) ;  /* 0x0000000000740947 */ /* 0x000fea0003800000 */
[----:B------:R-:W-:Y:S02]  /*0540*/  ISETP.GE.AND P0, PT, R10, -0x18, PT ;  /* 0xffffffe80a00780c */ /* 0x000fe40003f06270 */
[----:B------:R-:W-:-:S11]  /*0550*/  LOP3.LUT R5, R5, 0x80000000, RZ, 0xc0, !PT ;  /* 0x8000000005057812 */ /* 0x000fd600078ec0ff */
[----:B------:R-:W-:Y:S05]  /*0560*/  @!P0 BRA `(.L_x_12) ;  /* 0x0000000000688947 */ /* 0x000fea0003800000 */
[CCC-:B------:R-:W-:Y:S01]  /*0570*/  FFMA.RZ R0, R7.reuse, R9.reuse, R8.reuse ;  /* 0x0000000907007223 */ /* 0x1c0fe2000000c008 */
[C---:B------:R-:W-:Y:S01]  /*0580*/  VIADD R6, R10.reuse, 0x20 ;  /* 0x000000200a067836 */ /* 0x040fe20000000000 */
[C---:B------:R-:W-:Y:S02]  /*0590*/  ISETP.NE.AND P2, PT, R10.reuse, RZ, PT ;  /* 0x000000ff0a00720c */ /* 0x040fe40003f45270 */
[----:B------:R-:W-:Y:S02]  /*05a0*/  ISETP.NE.AND P1, PT, R10, RZ, PT ;  /* 0x000000ff0a00720c */ /* 0x000fe40003f25270 */
[----:B------:R-:W-:Y:S01]  /*05b0*/  LOP3.LUT R3, R0, 0x7fffff, RZ, 0xc0, !PT ;  /* 0x007fffff00037812 */ /* 0x000fe200078ec0ff */
[CCC-:B------:R-:W-:Y:S01]  /*05c0*/  FFMA.RP R0, R7.reuse, R9.reuse, R8.reuse ;  /* 0x0000000907007223 */ /* 0x1c0fe20000008008 */
[----:B------:R-:W-:Y:S01]  /*05d0*/  FFMA.RM R7, R7, R9, R8 ;  /* 0x0000000907077223 */ /* 0x000fe20000004008 */
[----:B------:R-:W-:Y:S01]  /*05e0*/  IMAD.MOV R8, RZ, RZ, -R10 ;  /* 0x000000ffff087224 */ /* 0x000fe200078e0a0a */
[----:B------:R-:W-:-:S03]  /*05f0*/  LOP3.LUT R3, R3, 0x800000, RZ, 0xfc, !PT ;  /* 0x0080000003037812 */ /* 0x000fc600078efcff */
[----:B------:R-:W-:Y:S02]  /*0600*/  FSETP.NEU.FTZ.AND P0, PT, R0, R7, PT ;  /* 0x000000070000720b */ /* 0x000fe40003f1d000 */
[----:B------:R-:W-:Y:S02]  /*0610*/  SHF.L.U32 R6, R3, R6, RZ ;  /* 0x0000000603067219 */ /* 0x000fe400000006ff */
[----:B------:R-:W-:Y:S02]  /*0620*/  SEL R0, R8, RZ, P2 ;  /* 0x000000ff08007207 */ /* 0x000fe40001000000 */
[----:B------:R-:W-:Y:S02]  /*0630*/  ISETP.NE.AND P1, PT, R6, RZ, P1 ;  /* 0x000000ff0600720c */ /* 0x000fe40000f25270 */
[----:B------:R-:W-:Y:S02]  /*0640*/  SHF.R.U32.HI R0, RZ, R0, R3 ;  /* 0x00000000ff007219 */ /* 0x000fe40000011603 */
[----:B------:R-:W-:-:S02]  /*0650*/  PLOP3.LUT P0, PT, P0, P1, PT, 0xf8, 0x8f ;  /* 0x00000000008f781c */ /* 0x000fc40000703f70 */
[----:B------:R-:W-:Y:S02]  /*0660*/  SHF.R.U32.HI R6, RZ, 0x1, R0 ;  /* 0x00000001ff067819 */ /* 0x000fe40000011600 */
[----:B------:R-:W-:-:S04]  /*0670*/  SEL R3, RZ, 0x1, !P0 ;  /* 0x00000001ff037807 */ /* 0x000fc80004000000 */
[----:B------:R-:W-:-:S04]  /*0680*/  LOP3.LUT R3, R3, 0x1, R6, 0xf8, !PT ;  /* 0x0000000103037812 */ /* 0x000fc800078ef806 */
[----:B------:R-:W-:-:S05]  /*0690*/  LOP3.LUT R3, R3, R0, RZ, 0xc0, !PT ;  /* 0x0000000003037212 */ /* 0x000fca00078ec0ff */
[----:B------:R-:W-:-:S05]  /*06a0*/  IMAD.IADD R6, R6, 0x1, R3 ;  /* 0x0000000106067824 */ /* 0x000fca00078e0203 */
[----:B------:R-:W-:Y:S01]  /*06b0*/  LOP3.LUT R5, R6, R5, RZ, 0xfc, !PT ;  /* 0x0000000506057212 */ /* 0x000fe200078efcff */
[----:B------:R-:W-:Y:S06]  /*06c0*/  BRA `(.L_x_12) ;  /* 0x0000000000107947 */ /* 0x000fec0003800000 */
.L_x_11:
[----:B------:R-:W-:-:S04]  /*06d0*/  LOP3.LUT R5, R5, 0x80000000, RZ, 0xc0, !PT ;  /* 0x8000000005057812 */ /* 0x000fc800078ec0ff */
[----:B------:R-:W-:Y:S01]  /*06e0*/  LOP3.LUT R5, R5, 0x7f800000, RZ, 0xfc, !PT ;  /* 0x7f80000005057812 */ /* 0x000fe200078efcff */
[----:B------:R-:W-:Y:S06]  /*06f0*/  BRA `(.L_x_12) ;  /* 0x0000000000047947 */ /* 0x000fec0003800000 */
.L_x_10:
[----:B------:R-:W-:-:S07]  /*0700*/  IMAD R5, R6, 0x800000, R5 ;  /* 0x0080000006057824 */ /* 0x000fce00078e0205 */
.L_x_12:
[----:B------:R-:W-:Y:S05]  /*0710*/  BSYNC.RECONVERGENT B2 ;  /* 0x0000000000027941 */ /* 0x000fea0003800200 */
.L_x_9:
[----:B------:R-:W-:Y:S05]  /*0720*/  BRA `(.L_x_13) ;  /* 0x0000000000207947 */ /* 0x000fea0003800000 */
.L_x_8:
[----:B------:R-:W-:-:S04]  /*0730*/  LOP3.LUT R5, R6, 0x80000000, R5, 0x48, !PT ;  /* 0x8000000006057812 */ /* 0x000fc800078e4805 */
[----:B------:R-:W-:Y:S01]  /*0740*/  LOP3.LUT R5, R5, 0x7f800000, RZ, 0xfc, !PT ;  /* 0x7f80000005057812 */ /* 0x000fe200078efcff */
[----:B------:R-:W-:Y:S06]  /*0750*/  BRA `(.L_x_13) ;  /* 0x0000000000147947 */ /* 0x000fec0003800000 */
.L_x_7:
[----:B------:R-:W-:Y:S01]  /*0760*/  LOP3.LUT R5, R6, 0x80000000, R5, 0x48, !PT ;  /* 0x8000000006057812 */ /* 0x000fe200078e4805 */
[----:B------:R-:W-:Y:S06]  /*0770*/  BRA `(.L_x_13) ;  /* 0x00000000000c7947 */ /* 0x000fec0003800000 */
.L_x_6:
[----:B------:R-:W0:Y:S01]  /*0780*/  MUFU.RSQ R5, -QNAN ;  /* 0xffc0000000057908 */ /* 0x000e220000001400 */
[----:B------:R-:W-:Y:S05]  /*0790*/  BRA `(.L_x_13) ;  /* 0x0000000000047947 */ /* 0x000fea0003800000 */
.L_x_5:
[----:B------:R-:W-:-:S07]  /*07a0*/  FADD.FTZ R5, R0, 255 ;  /* 0x437f000000057421 */ /* 0x000fce0000010000 */
.L_x_13:
[----:B------:R-:W-:Y:S05]  /*07b0*/  BSYNC.RECONVERGENT B0 ;  /* 0x0000000000007941 */ /* 0x000fea0003800200 */
.L_x_2:
[----:B0-----:R-:W-:Y:S02]  /*07c0*/  IMAD.MOV.U32 R7, RZ, RZ, R5 ;  /* 0x000000ffff077224 */ /* 0x001fe400078e0005 */
[----:B------:R-:W-:-:S04]  /*07d0*/  IMAD.MOV.U32 R5, RZ, RZ, 0x0 ;  /* 0x00000000ff057424 */ /* 0x000fc800078e00ff */
[----:B------:R-:W-:Y:S05]  /*07e0*/  RET.REL.NODEC R4 `(_Z9normalizePhPf) ;  /* 0xfffffff804047950 */ /* 0x000fea0003c3ffff */
.L_x_14:
[----:B------:R-:W-:-:S00]  /*07f0*/  BRA `(.L_x_14) ;  /* 0xfffffffc00fc7947 */ /* 0x000fc0000383ffff */
[----:B------:R-:W-:-:S00]  /*0800*/  NOP ;  /* 0x0000000000007918 */ /* 0x000fc00000000000 */
[----:B------:R-:W-:-:S00]  /*0810*/  NOP ;  /* 0x0000000000007918 */ /* 0x000fc00000000000 */
[----:B------:R-:W-:-:S00]  /*0820*/  NOP ;  /* 0x0000000000007918 */ /* 0x000fc00000000000 */
[----:B------:R-:W-:-:S00]  /*0830*/  NOP ;  /* 0x0000000000007918 */ /* 0x000fc00000000000 */
[----:B------:R-:W-:-:S00]  /*0840*/  NOP ;  /* 0x0000000000007918 */ /* 0x000fc00000000000 */
[----:B------:R-:W-:-:S00]  /*0850*/  NOP ;  /* 0x0000000000007918 */ /* 0x000fc00000000000 */
[----:B------:R-:W-:-:S00]  /*0860*/  NOP ;  /* 0x0000000000007918 */ /* 0x000fc00000000000 */
[----:B------:R-:W-:-:S00]  /*0870*/  NOP ;  /* 0x0000000000007918 */ /* 0x000fc00000000000 */
.L_x_15:


//--------------------- .nv.shared.reserved.0     --------------------------
	.section	.nv.shared.reserved.0,"aw",@nobits
	.weak		__nv_reservedSMEM_offset_0_alias
	.size		__nv_reservedSMEM_offset_0_alias, 0, 64
	.other		__nv_reservedSMEM_offset_0_alias,@"STO_CUDA_RESERVED_SHARED STV_DEFAULT"
__nv_reservedSMEM_offset_0_alias:
	.zero		0
	.zero		64


//--------------------- .nv.constant0._Z9normalizePhPf --------------------------
	.section	.nv.constant0._Z9normalizePhPf,"a",@progbits
	.sectionflags	@""
	.align	4
.nv.constant0._Z9normalizePhPf:
	.zero		912


//--------------------- SYMBOLS --------------------------

	.type		.nv.reservedSmem.offset0,@object
	.size		.nv.reservedSmem.offset0,0x4
